//
// Generated by NVIDIA NVVM Compiler
//
// Compiler Build ID: CL-36424714
// Cuda compilation tools, release 13.0, V13.0.88
// Based on NVVM 20.0.0
//

.version 9.0
.target sm_100
.address_size 64

	// .globl	_Z11rgb_to_grayPhS_iii

.visible .entry _Z11rgb_to_grayPhS_iii(
	.param .u64 .ptr .align 1 _Z11rgb_to_grayPhS_iii_param_0,
	.param .u64 .ptr .align 1 _Z11rgb_to_grayPhS_iii_param_1,
	.param .u32 _Z11rgb_to_grayPhS_iii_param_2,
	.param .u32 _Z11rgb_to_grayPhS_iii_param_3,
	.param .u32 _Z11rgb_to_grayPhS_iii_param_4
)
{
	.reg .pred 	%p<2>;
	.reg .b16 	%rs<4>;
	.reg .b32 	%r<11>;
	.reg .b32 	%f<7>;
	.reg .b64 	%rd<9>;

	ld.param.u64 	%rd1, [_Z11rgb_to_grayPhS_iii_param_0];
	ld.param.u64 	%rd2, [_Z11rgb_to_grayPhS_iii_param_1];
	ld.param.u32 	%r3, [_Z11rgb_to_grayPhS_iii_param_2];
	ld.param.u32 	%r4, [_Z11rgb_to_grayPhS_iii_param_3];
	ld.param.u32 	%r2, [_Z11rgb_to_grayPhS_iii_param_4];
	mov.u32 	%r5, %ctaid.x;
	mov.u32 	%r6, %ntid.x;
	mov.u32 	%r7, %tid.x;
	mad.lo.s32 	%r1, %r5, %r6, %r7;
	mul.lo.s32 	%r8, %r4, %r3;
	setp.ge.s32 	%p1, %r1, %r8;
	@%p1 bra 	$L__BB0_2;
	cvta.to.global.u64 	%rd3, %rd1;
	cvta.to.global.u64 	%rd4, %rd2;
	mul.lo.s32 	%r9, %r2, %r1;
	cvt.s64.s32 	%rd5, %r9;
	add.s64 	%rd6, %rd3, %rd5;
	ld.global.u8 	%rs1, [%rd6];
	cvt.rn.f32.u16 	%f1, %rs1;
	ld.global.u8 	%rs2, [%rd6+1];
	cvt.rn.f32.u16 	%f2, %rs2;
	mul.f32 	%f3, %f2, 0f3F1645A2;
	fma.rn.f32 	%f4, %f1, 0f3E991687, %f3;
	ld.global.u8 	%rs3, [%rd6+2];
	cvt.rn.f32.u16 	%f5, %rs3;
	fma.rn.f32 	%f6, %f5, 0f3DE978D5, %f4;
	cvt.rzi.u32.f32 	%r10, %f6;
	cvt.s64.s32 	%rd7, %r1;
	add.s64 	%rd8, %rd4, %rd7;
	st.global.u8 	[%rd8], %r10;
$L__BB0_2:
	ret;

}
	// .globl	_Z12sobel_filterPhS_ii
.visible .entry _Z12sobel_filterPhS_ii(
	.param .u64 .ptr .align 1 _Z12sobel_filterPhS_ii_param_0,
	.param .u64 .ptr .align 1 _Z12sobel_filterPhS_ii_param_1,
	.param .u32 _Z12sobel_filterPhS_ii_param_2,
	.param .u32 _Z12sobel_filterPhS_ii_param_3
)
{
	.reg .pred 	%p<8>;
	.reg .b16 	%rs<5>;
	.reg .b32 	%r<46>;
	.reg .b32 	%f<3>;
	.reg .b64 	%rd<21>;

	ld.param.u64 	%rd1, [_Z12sobel_filterPhS_ii_param_0];
	ld.param.u64 	%rd2, [_Z12sobel_filterPhS_ii_param_1];
	ld.param.u32 	%r4, [_Z12sobel_filterPhS_ii_param_2];
	ld.param.u32 	%r5, [_Z12sobel_filterPhS_ii_param_3];
	mov.u32 	%r7, %ctaid.x;
	mov.u32 	%r8, %ntid.x;
	mov.u32 	%r9, %tid.x;
	mad.lo.s32 	%r10, %r7, %r8, %r9;
	mov.u32 	%r11, %ctaid.y;
	mov.u32 	%r12, %ntid.y;
	mov.u32 	%r13, %tid.y;
	mad.lo.s32 	%r14, %r11, %r12, %r13;
	setp.lt.s32 	%p1, %r10, 1;
	setp.eq.s32 	%p2, %r14, 0;
	or.pred  	%p3, %p1, %p2;
	add.s32 	%r15, %r4, -1;
	setp.ge.s32 	%p4, %r10, %r15;
	or.pred  	%p5, %p3, %p4;
	add.s32 	%r16, %r5, -1;
	setp.ge.s32 	%p6, %r14, %r16;
	or.pred  	%p7, %p5, %p6;
	@%p7 bra 	$L__BB1_2;
	cvta.to.global.u64 	%rd3, %rd1;
	cvta.to.global.u64 	%rd4, %rd2;
	mul.lo.s32 	%r17, %r4, %r14;
	add.s32 	%r18, %r17, %r10;
	sub.s32 	%r19, %r17, %r4;
	cvt.s64.s32 	%rd5, %r19;
	cvt.u64.u32 	%rd6, %r10;
	add.s64 	%rd7, %rd5, %rd6;
	add.s64 	%rd8, %rd3, %rd7;
	ld.global.u8 	%r20, [%rd8+-1];
	ld.global.u8 	%r21, [%rd8+1];
	cvt.s64.s32 	%rd9, %r17;
	add.s64 	%rd10, %rd9, %rd6;
	add.s64 	%rd11, %rd3, %rd10;
	ld.global.u8 	%rs1, [%rd11+-1];
	ld.global.u8 	%rs2, [%rd11+1];
	mul.wide.u16 	%r22, %rs2, 2;
	shl.b32 	%r23, %r4, 1;
	add.s32 	%r24, %r19, %r23;
	cvt.s64.s32 	%rd12, %r24;
	add.s64 	%rd13, %rd12, %rd6;
	add.s64 	%rd14, %rd3, %rd13;
	ld.global.u8 	%r25, [%rd14+-1];
	ld.global.u8 	%r26, [%rd14+1];
	mul.wide.u16 	%r27, %rs1, 2;
	add.s32 	%r28, %r27, %r20;
	add.s32 	%r29, %r22, %r21;
	add.s32 	%r30, %r28, %r25;
	sub.s32 	%r31, %r29, %r30;
	add.s32 	%r32, %r31, %r26;
	add.s32 	%r33, %r19, %r10;
	cvt.s64.s32 	%rd15, %r33;
	add.s64 	%rd16, %rd3, %rd15;
	ld.global.u8 	%rs3, [%rd16];
	mul.wide.u16 	%r34, %rs3, 2;
	add.s32 	%r35, %r21, %r20;
	add.s32 	%r36, %r34, %r35;
	sub.s32 	%r37, %r25, %r36;
	add.s32 	%r38, %r18, %r4;
	cvt.s64.s32 	%rd17, %r38;
	add.s64 	%rd18, %rd3, %rd17;
	ld.global.u8 	%rs4, [%rd18];
	mul.wide.u16 	%r39, %rs4, 2;
	add.s32 	%r40, %r37, %r39;
	add.s32 	%r41, %r40, %r26;
	mul.lo.s32 	%r42, %r32, %r32;
	mad.lo.s32 	%r43, %r41, %r41, %r42;
	cvt.rn.f32.u32 	%f1, %r43;
	sqrt.rn.f32 	%f2, %f1;
	cvt.rzi.s32.f32 	%r44, %f2;
	min.s32 	%r45, %r44, 255;
	cvt.s64.s32 	%rd19, %r18;
	add.s64 	%rd20, %rd4, %rd19;
	st.global.u8 	[%rd20], %r45;
$L__BB1_2:
	ret;

}


// ===== COMPILED SASS (sm_100) =====

	.target	sm_100

	.elftype	@"ET_EXEC"


//--------------------- .note.nv.tkinfo           --------------------------
	.section	.note.nv.tkinfo,"",@"SHT_NOTE"
	.sectionflags	@"SHF_NOTE_NV_TKINFO"
	.tkinfo
        /*0018*/ 	.word	0x00000002
        /*0030*/ 	.string	""
        /*0030*/ 	.string	"ptxas"
        /*0030*/ 	.string	"Cuda compilation tools, release 13.0, V13.0.88"
        /*0030*/ 	.string	"Build cuda_13.0.r13.0/compiler.36424714_0"
        /*0030*/ 	.string	"-arch sm_100 -m 64 "



//--------------------- .note.nv.cuinfo           --------------------------
	.section	.note.nv.cuinfo,"",@"SHT_NOTE"
	.sectionflags	@"SHF_NOTE_NV_CUINFO"
        /*0018*/ 	.short	0x0002
        /*001a*/ 	.short	0x0064
        /*001c*/ 	.short	0x0082
	.zero		2


//--------------------- .nv.info                  --------------------------
	.section	.nv.info,"",@"SHT_CUDA_INFO"
	.align	4


	//----- nvinfo : EIATTR_REGCOUNT
	.align		4
        /*0000*/ 	.byte	0x04, 0x2f
        /*0002*/ 	.short	(.L_1 - .L_0)
	.align		4
.L_0:
        /*0004*/ 	.word	index@(_Z11rgb_to_grayPhS_iii)
        /*0008*/ 	.word	0x0000000a


	//----- nvinfo : EIATTR_FRAME_SIZE
	.align		4
.L_1:
        /*000c*/ 	.byte	0x04, 0x11
        /*000e*/ 	.short	(.L_3 - .L_2)
	.align		4
.L_2:
        /*0010*/ 	.word	index@(_Z11rgb_to_grayPhS_iii)
        /*0014*/ 	.word	0x00000000


	//----- nvinfo : EIATTR_REGCOUNT
	.align		4
.L_3:
        /*0018*/ 	.byte	0x04, 0x2f
        /*001a*/ 	.short	(.L_5 - .L_4)
	.align		4
.L_4:
        /*001c*/ 	.word	index@(_Z12sobel_filterPhS_ii)
        /*0020*/ 	.word	0x00000014


	//----- nvinfo : EIATTR_FRAME_SIZE
	.align		4
.L_5:
        /*0024*/ 	.byte	0x04, 0x11
        /*0026*/ 	.short	(.L_7 - .L_6)
	.align		4
.L_6:
        /*0028*/ 	.word	index@($__internal_0_$__cuda_sm20_sqrt_rn_f32_slowpath)
        /*002c*/ 	.word	0x00000000


	//----- nvinfo : EIATTR_FRAME_SIZE
	.align		4
.L_7:
        /*0030*/ 	.byte	0x04, 0x11
        /*0032*/ 	.short	(.L_9 - .L_8)
	.align		4
.L_8:
        /*0034*/ 	.word	index@(_Z12sobel_filterPhS_ii)
        /*0038*/ 	.word	0x00000000


	//----- nvinfo : EIATTR_MIN_STACK_SIZE
	.align		4
.L_9:
        /*003c*/ 	.byte	0x04, 0x12
        /*003e*/ 	.short	(.L_11 - .L_10)
	.align		4
.L_10:
        /*0040*/ 	.word	index@(_Z12sobel_filterPhS_ii)
        /*0044*/ 	.word	0x00000000


	//----- nvinfo : EIATTR_MIN_STACK_SIZE
	.align		4
.L_11:
        /*0048*/ 	.byte	0x04, 0x12
        /*004a*/ 	.short	(.L_13 - .L_12)
	.align		4
.L_12:
        /*004c*/ 	.word	index@(_Z11rgb_to_grayPhS_iii)
        /*0050*/ 	.word	0x00000000
.L_13:


//--------------------- .nv.compat                --------------------------
	.section	.nv.compat,"",@"SHT_CUDA_COMPAT_INFO"
	.align	4
        /*0000*/ 	.byte	0x02, 0x09, 0x00, 0x00, 0x02, 0x02, 0x01, 0x00, 0x02, 0x05, 0x05, 0x00, 0x03, 0x07, 0x01, 0x01
        /*0010*/ 	.byte	0x02, 0x03, 0x00, 0x00, 0x02, 0x06, 0x01, 0x00, 0x04, 0x0b, 0x08, 0x00, 0x01, 0x00, 0x00, 0x00
        /*0020*/ 	.byte	0x00, 0x00, 0x00, 0x00


//--------------------- .nv.info._Z12sobel_filterPhS_ii --------------------------
	.section	.nv.info._Z12sobel_filterPhS_ii,"",@"SHT_CUDA_INFO"
	.sectionflags	@""
	.align	4


	//----- nvinfo : EIATTR_CUDA_API_VERSION
	.align		4
        /*0000*/ 	.byte	0x04, 0x37
        /*0002*/ 	.short	(.L_15 - .L_14)
.L_14:
        /*0004*/ 	.word	0x00000082


	//----- nvinfo : EIATTR_KPARAM_INFO
	.align		4
.L_15:
        /*0008*/ 	.byte	0x04, 0x17
        /*000a*/ 	.short	(.L_17 - .L_16)
.L_16:
        /*000c*/ 	.word	0x00000000
        /*0010*/ 	.short	0x0003
        /*0012*/ 	.short	0x0014
        /*0014*/ 	.byte	0x00, 0xf0, 0x11, 0x00


	//----- nvinfo : EIATTR_KPARAM_INFO
	.align		4
.L_17:
        /*0018*/ 	.byte	0x04, 0x17
        /*001a*/ 	.short	(.L_19 - .L_18)
.L_18:
        /*001c*/ 	.word	0x00000000
        /*0020*/ 	.short	0x0002
        /*0022*/ 	.short	0x0010
        /*0024*/ 	.byte	0x00, 0xf0, 0x11, 0x00


	//----- nvinfo : EIATTR_KPARAM_INFO
	.align		4
.L_19:
        /*0028*/ 	.byte	0x04, 0x17
        /*002a*/ 	.short	(.L_21 - .L_20)
.L_20:
        /*002c*/ 	.word	0x00000000
        /*0030*/ 	.short	0x0001
        /*0032*/ 	.short	0x0008
        /*0034*/ 	.byte	0x00, 0xf5, 0x21, 0x00


	//----- nvinfo : EIATTR_KPARAM_INFO
	.align		4
.L_21:
        /*0038*/ 	.byte	0x04, 0x17
        /*003a*/ 	.short	(.L_23 - .L_22)
.L_22:
        /*003c*/ 	.word	0x00000000
        /*0040*/ 	.short	0x0000
        /*0042*/ 	.short	0x0000
        /*0044*/ 	.byte	0x00, 0xf5, 0x21, 0x00


	//----- nvinfo : EIATTR_SPARSE_MMA_MASK
	.align		4
.L_23:
        /*0048*/ 	.byte	0x03, 0x50
        /*004a*/ 	.short	0x0000


	//----- nvinfo : EIATTR_MAXREG_COUNT
	.align		4
        /*004c*/ 	.byte	0x03, 0x1b
        /*004e*/ 	.short	0x00ff


	//----- nvinfo : EIATTR_MERCURY_ISA_VERSION
	.align		4
        /*0050*/ 	.byte	0x03, 0x5f
        /*0052*/ 	.short	0x0101


	//----- nvinfo : EIATTR_VRC_CTA_INIT_COUNT
	.align		4
        /*0054*/ 	.byte	0x02, 0x4a
	.zero		1
	.zero		1


	//----- nvinfo : EIATTR_EXIT_INSTR_OFFSETS
	.align		4
        /*0058*/ 	.byte	0x04, 0x1c
        /*005a*/ 	.short	(.L_25 - .L_24)


	//   ....[0]....
.L_24:
        /*005c*/ 	.word	0x00000100


	//   ....[1]....
        /*0060*/ 	.word	0x000004e0


	//----- nvinfo : EIATTR_CRS_STACK_SIZE
	.align		4
.L_25:
        /*0064*/ 	.byte	0x04, 0x1e
        /*0066*/ 	.short	(.L_27 - .L_26)
.L_26:
        /*0068*/ 	.word	0x00000000


	//----- nvinfo : EIATTR_CBANK_PARAM_SIZE
	.align		4
.L_27:
        /*006c*/ 	.byte	0x03, 0x19
        /*006e*/ 	.short	0x0018


	//----- nvinfo : EIATTR_PARAM_CBANK
	.align		4
        /*0070*/ 	.byte	0x04, 0x0a
        /*0072*/ 	.short	(.L_29 - .L_28)
	.align		4
.L_28:
        /*0074*/ 	.word	index@(.nv.constant0._Z12sobel_filterPhS_ii)
        /*0078*/ 	.short	0x0380
        /*007a*/ 	.short	0x0018


	//----- nvinfo : EIATTR_SW_WAR
	.align		4
.L_29:
        /*007c*/ 	.byte	0x04, 0x36
        /*007e*/ 	.short	(.L_31 - .L_30)
.L_30:
        /*0080*/ 	.word	0x00000008
.L_31:


//--------------------- .nv.info._Z11rgb_to_grayPhS_iii --------------------------
	.section	.nv.info._Z11rgb_to_grayPhS_iii,"",@"SHT_CUDA_INFO"
	.sectionflags	@""
	.align	4


	//----- nvinfo : EIATTR_CUDA_API_VERSION
	.align		4
        /*0000*/ 	.byte	0x04, 0x37
        /*0002*/ 	.short	(.L_33 - .L_32)
.L_32:
        /*0004*/ 	.word	0x00000082


	//----- nvinfo : EIATTR_KPARAM_INFO
	.align		4
.L_33:
        /*0008*/ 	.byte	0x04, 0x17
        /*000a*/ 	.short	(.L_35 - .L_34)
.L_34:
        /*000c*/ 	.word	0x00000000
        /*0010*/ 	.short	0x0004
        /*0012*/ 	.short	0x0018
        /*0014*/ 	.byte	0x00, 0xf0, 0x11, 0x00


	//----- nvinfo : EIATTR_KPARAM_INFO
	.align		4
.L_35:
        /*0018*/ 	.byte	0x04, 0x17
        /*001a*/ 	.short	(.L_37 - .L_36)
.L_36:
        /*001c*/ 	.word	0x00000000
        /*0020*/ 	.short	0x0003
        /*0022*/ 	.short	0x0014
        /*0024*/ 	.byte	0x00, 0xf0, 0x11, 0x00


	//----- nvinfo : EIATTR_KPARAM_INFO
	.align		4
.L_37:
        /*0028*/ 	.byte	0x04, 0x17
        /*002a*/ 	.short	(.L_39 - .L_38)
.L_38:
        /*002c*/ 	.word	0x00000000
        /*0030*/ 	.short	0x0002
        /*0032*/ 	.short	0x0010
        /*0034*/ 	.byte	0x00, 0xf0, 0x11, 0x00


	//----- nvinfo : EIATTR_KPARAM_INFO
	.align		4
.L_39:
        /*0038*/ 	.byte	0x04, 0x17
        /*003a*/ 	.short	(.L_41 - .L_40)
.L_40:
        /*003c*/ 	.word	0x00000000
        /*0040*/ 	.short	0x0001
        /*0042*/ 	.short	0x0008
        /*0044*/ 	.byte	0x00, 0xf5, 0x21, 0x00


	//----- nvinfo : EIATTR_KPARAM_INFO
	.align		4
.L_41:
        /*0048*/ 	.byte	0x04, 0x17
        /*004a*/ 	.short	(.L_43 - .L_42)
.L_42:
        /*004c*/ 	.word	0x00000000
        /*0050*/ 	.short	0x0000
        /*0052*/ 	.short	0x0000
        /*0054*/ 	.byte	0x00, 0xf5, 0x21, 0x00


	//----- nvinfo : EIATTR_SPARSE_MMA_MASK
	.align		4
.L_43:
        /*0058*/ 	.byte	0x03, 0x50
        /*005a*/ 	.short	0x0000


	//----- nvinfo : EIATTR_MAXREG_COUNT
	.align		4
        /*005c*/ 	.byte	0x03, 0x1b
        /*005e*/ 	.short	0x00ff


	//----- nvinfo : EIATTR_MERCURY_ISA_VERSION
	.align		4
        /*0060*/ 	.byte	0x03, 0x5f
        /*0062*/ 	.short	0x0101


	//----- nvinfo : EIATTR_VRC_CTA_INIT_COUNT
	.align		4
        /*0064*/ 	.byte	0x02, 0x4a
	.zero		1
	.zero		1


	//----- nvinfo : EIATTR_EXIT_INSTR_OFFSETS
	.align		4
        /*0068*/ 	.byte	0x04, 0x1c
        /*006a*/ 	.short	(.L_45 - .L_44)


	//   ....[0]....
.L_44:
        /*006c*/ 	.word	0x00000080


	//   ....[1]....
        /*0070*/ 	.word	0x000001c0


	//----- nvinfo : EIATTR_CBANK_PARAM_SIZE
	.align		4
.L_45:
        /*0074*/ 	.byte	0x03, 0x19
        /*0076*/ 	.short	0x001c


	//----- nvinfo : EIATTR_PARAM_CBANK
	.align		4
        /*0078*/ 	.byte	0x04, 0x0a
        /*007a*/ 	.short	(.L_47 - .L_46)
	.align		4
.L_46:
        /*007c*/ 	.word	index@(.nv.constant0._Z11rgb_to_grayPhS_iii)
        /*0080*/ 	.short	0x0380
        /*0082*/ 	.short	0x001c


	//----- nvinfo : EIATTR_SW_WAR
	.align		4
.L_47:
        /*0084*/ 	.byte	0x04, 0x36
        /*0086*/ 	.short	(.L_49 - .L_48)
.L_48:
        /*0088*/ 	.word	0x00000008
.L_49:


//--------------------- .nv.callgraph             --------------------------
	.section	.nv.callgraph,"",@"SHT_CUDA_CALLGRAPH"
	.align	4
	.sectionentsize	8
	.align		4
        /*0000*/ 	.word	0x00000000
	.align		4
        /*0004*/ 	.word	0xffffffff
	.align		4
        /*0008*/ 	.word	0x00000000
	.align		4
        /*000c*/ 	.word	0xfffffffe
	.align		4
        /*0010*/ 	.word	0x00000000
	.align		4
        /*0014*/ 	.word	0xfffffffd
	.align		4
        /*0018*/ 	.word	0x00000000
	.align		4
        /*001c*/ 	.word	0xfffffffc


//--------------------- .text._Z12sobel_filterPhS_ii --------------------------
	.section	.text._Z12sobel_filterPhS_ii,"ax",@progbits
	.align	128
        .global         _Z12sobel_filterPhS_ii
        .type           _Z12sobel_filterPhS_ii,@function
        .size           _Z12sobel_filterPhS_ii,(.L_x_6 - _Z12sobel_filterPhS_ii)
        .other          _Z12sobel_filterPhS_ii,@"STO_CUDA_ENTRY STV_DEFAULT"
_Z12sobel_filterPhS_ii:
.text._Z12sobel_filterPhS_ii:
[----:B------:R-:W-:Y:S01]  /*0000*/  LDC R1, c[0x0][0x37c] ;  /* 0x0000df00ff017b82 */ /* 0x000fe20000000800 */
[----:B------:R-:W0:Y:S07]  /*0010*/  S2R R0, SR_TID.Y ;  /* 0x0000000000007919 */ /* 0x000e2e0000002200 */
[----:B------:R-:W1:Y:S01]  /*0020*/  LDC R6, c[0x0][0x360] ;  /* 0x0000d800ff067b82 */ /* 0x000e620000000800 */
[----:B------:R-:W1:Y:S07]  /*0030*/  S2R R7, SR_TID.X ;  /* 0x0000000000077919 */ /* 0x000e6e0000002100 */
[----:B------:R-:W0:Y:S08]  /*0040*/  S2UR UR5, SR_CTAID.Y ;  /* 0x00000000000579c3 */ /* 0x000e300000002600 */
[----:B------:R-:W0:Y:S08]  /*0050*/  LDC R5, c[0x0][0x364] ;  /* 0x0000d900ff057b82 */ /* 0x000e300000000800 */
[----:B------:R-:W1:Y:S08]  /*0060*/  S2UR UR4, SR_CTAID.X ;  /* 0x00000000000479c3 */ /* 0x000e700000002500 */
[----:B------:R-:W2:Y:S01]  /*0070*/  LDC.64 R2, c[0x0][0x390] ;  /* 0x0000e400ff027b82 */ /* 0x000ea20000000a00 */
[----:B0-----:R-:W-:-:S05]  /*0080*/  IMAD R5, R5, UR5, R0 ;  /* 0x0000000505057c24 */ /* 0x001fca000f8e0200 */
[----:B------:R-:W-:Y:S01]  /*0090*/  ISETP.NE.AND P0, PT, R5, RZ, PT ;  /* 0x000000ff0500720c */ /* 0x000fe20003f05270 */
[----:B-1----:R-:W-:-:S05]  /*00a0*/  IMAD R6, R6, UR4, R7 ;  /* 0x0000000406067c24 */ /* 0x002fca000f8e0207 */
[----:B------:R-:W-:Y:S01]  /*00b0*/  ISETP.LT.OR P0, PT, R6, 0x1, !P0 ;  /* 0x000000010600780c */ /* 0x000fe20004701670 */
[----:B--2---:R-:W-:Y:S02]  /*00c0*/  VIADD R7, R2, 0xffffffff ;  /* 0xffffffff02077836 */ /* 0x004fe40000000000 */
[----:B------:R-:W-:-:S03]  /*00d0*/  VIADD R0, R3, 0xffffffff ;  /* 0xffffffff03007836 */ /* 0x000fc60000000000 */
[----:B------:R-:W-:-:S04]  /*00e0*/  ISETP.GE.OR P0, PT, R6, R7, P0 ;  /* 0x000000070600720c */ /* 0x000fc80000706670 */
[----:B------:R-:W-:-:S13]  /*00f0*/  ISETP.GE.OR P0, PT, R5, R0, P0 ;  /* 0x000000000500720c */ /* 0x000fda0000706670 */
[----:B------:R-:W-:Y:S05]  /*0100*/  @P0 EXIT ;  /* 0x000000000000094d */ /* 0x000fea0003800000 */
[----:B------:R-:W0:Y:S01]  /*0110*/  LDCU.64 UR6, c[0x0][0x380] ;  /* 0x00007000ff0677ac */ /* 0x000e220008000a00 */
[----:B------:R-:W-:Y:S01]  /*0120*/  IMAD R3, R5, R2, RZ ;  /* 0x0000000205037224 */ /* 0x000fe200078e02ff */
[----:B------:R-:W1:Y:S03]  /*0130*/  LDCU.64 UR4, c[0x0][0x358] ;  /* 0x00006b00ff0477ac */ /* 0x000e660008000a00 */
[----:B------:R-:W-:Y:S01]  /*0140*/  IMAD.IADD R5, R3, 0x1, -R2 ;  /* 0x0000000103057824 */ /* 0x000fe200078e0a02 */
[----:B------:R-:W-:-:S04]  /*0150*/  SHF.R.S32.HI R10, RZ, 0x1f, R3 ;  /* 0x0000001fff0a7819 */ /* 0x000fc80000011403 */
[--C-:B------:R-:W-:Y:S01]  /*0160*/  SHF.R.S32.HI R0, RZ, 0x1f, R5.reuse ;  /* 0x0000001fff007819 */ /* 0x100fe20000011405 */
[--C-:B------:R-:W-:Y:S01]  /*0170*/  IMAD.IADD R11, R6, 0x1, R5.reuse ;  /* 0x00000001060b7824 */ /* 0x100fe200078e0205 */
[----:B0-----:R-:W-:Y:S01]  /*0180*/  IADD3 R8, P0, P1, R5, UR6, R6 ;  /* 0x0000000605087c10 */ /* 0x001fe2000f91e006 */
[----:B------:R-:W-:-:S03]  /*0190*/  IMAD R7, R2, 0x2, R5 ;  /* 0x0000000202077824 */ /* 0x000fc600078e0205 */
[----:B------:R-:W-:Y:S02]  /*01a0*/  IADD3.X R9, PT, PT, R0, UR7, RZ, P0, P1 ;  /* 0x0000000700097c10 */ /* 0x000fe400087e24ff */
[--C-:B------:R-:W-:Y:S02]  /*01b0*/  IADD3 R4, P0, P1, R3, UR6, R6.reuse ;  /* 0x0000000603047c10 */ /* 0x100fe4000f91e006 */
[----:B------:R-:W-:Y:S01]  /*01c0*/  IADD3 R3, PT, PT, R6, R3, RZ ;  /* 0x0000000306037210 */ /* 0x000fe20007ffe0ff */
[----:B-1----:R-:W2:Y:S01]  /*01d0*/  LDG.E.U8 R0, desc[UR4][R8.64+-0x1] ;  /* 0xffffff0408007981 */ /* 0x002ea2000c1e1100 */
[----:B------:R-:W-:Y:S02]  /*01e0*/  IADD3.X R5, PT, PT, R10, UR7, RZ, P0, P1 ;  /* 0x000000070a057c10 */ /* 0x000fe400087e24ff */
[----:B------:R-:W-:Y:S01]  /*01f0*/  IADD3 R10, P2, PT, R11, UR6, RZ ;  /* 0x000000060b0a7c10 */ /* 0x000fe2000ff5e0ff */
[----:B------:R0:W2:Y:S01]  /*0200*/  LDG.E.U8 R13, desc[UR4][R8.64+0x1] ;  /* 0x00000104080d7981 */ /* 0x0000a2000c1e1100 */
[----:B------:R-:W-:-:S02]  /*0210*/  IADD3 R6, P0, P1, R7, UR6, R6 ;  /* 0x0000000607067c10 */ /* 0x000fc4000f91e006 */
[----:B------:R-:W-:Y:S01]  /*0220*/  IADD3 R12, PT, PT, R3, R2, RZ ;  /* 0x00000002030c7210 */ /* 0x000fe20007ffe0ff */
[----:B------:R-:W3:Y:S01]  /*0230*/  LDG.E.U8 R15, desc[UR4][R4.64+-0x1] ;  /* 0xffffff04040f7981 */ /* 0x000ee2000c1e1100 */
[----:B------:R-:W-:Y:S02]  /*0240*/  SHF.R.S32.HI R7, RZ, 0x1f, R7 ;  /* 0x0000001fff077819 */ /* 0x000fe40000011407 */
[----:B------:R-:W-:Y:S01]  /*0250*/  LEA.HI.X.SX32 R11, R11, UR7, 0x1, P2 ;  /* 0x000000070b0b7c11 */ /* 0x000fe200090f0eff */
[----:B------:R-:W4:Y:S01]  /*0260*/  LDG.E.U8 R2, desc[UR4][R4.64+0x1] ;  /* 0x0000010404027981 */ /* 0x000f22000c1e1100 */
[----:B------:R-:W-:Y:S02]  /*0270*/  IADD3.X R7, PT, PT, R7, UR7, RZ, P0, P1 ;  /* 0x0000000707077c10 */ /* 0x000fe400087e24ff */
[C---:B0-----:R-:W-:Y:S01]  /*0280*/  IADD3 R8, P2, PT, R12.reuse, UR6, RZ ;  /* 0x000000060c087c10 */ /* 0x041fe2000ff5e0ff */
[----:B------:R-:W5:Y:S03]  /*0290*/  LDG.E.U8 R10, desc[UR4][R10.64] ;  /* 0x000000040a0a7981 */ /* 0x000f66000c1e1100 */
[----:B------:R-:W-:Y:S01]  /*02a0*/  LEA.HI.X.SX32 R9, R12, UR7, 0x1, P2 ;  /* 0x000000070c097c11 */ /* 0x000fe200090f0eff */
[----:B------:R-:W5:Y:S04]  /*02b0*/  LDG.E.U8 R14, desc[UR4][R6.64+0x1] ;  /* 0x00000104060e7981 */ /* 0x000f68000c1e1100 */
[----:B------:R-:W5:Y:S04]  /*02c0*/  LDG.E.U8 R12, desc[UR4][R6.64+-0x1] ;  /* 0xffffff04060c7981 */ /* 0x000f68000c1e1100 */
[----:B------:R-:W5:Y:S01]  /*02d0*/  LDG.E.U8 R8, desc[UR4][R8.64] ;  /* 0x0000000408087981 */ /* 0x000f62000c1e1100 */
[----:B------:R-:W-:Y:S01]  /*02e0*/  BSSY.RECONVERGENT B0, `(.L_x_0) ;  /* 0x0000019000007945 */ /* 0x000fe20003800200 */
[----:B--2---:R-:W-:-:S02]  /*02f0*/  IMAD.IADD R17, R0, 0x1, R13 ;  /* 0x0000000100117824 */ /* 0x004fc400078e020d */
[----:B---3--:R-:W-:Y:S01]  /*0300*/  IMAD R15, R15, 0x2, R0 ;  /* 0x000000020f0f7824 */ /* 0x008fe200078e0200 */
[----:B----4-:R-:W-:Y:S01]  /*0310*/  LEA R2, R2, R13, 0x1 ;  /* 0x0000000d02027211 */ /* 0x010fe200078e08ff */
[----:B-----5:R-:W-:-:S03]  /*0320*/  IMAD R17, R10, 0x2, R17 ;  /* 0x000000020a117824 */ /* 0x020fc600078e0211 */
[----:B------:R-:W-:Y:S01]  /*0330*/  IADD3 R15, PT, PT, R2, -R15, -R12 ;  /* 0x8000000f020f7210 */ /* 0x000fe20007ffe80c */
[----:B------:R-:W-:-:S03]  /*0340*/  IMAD.IADD R17, R12, 0x1, -R17 ;  /* 0x000000010c117824 */ /* 0x000fc600078e0a11 */
[----:B------:R-:W-:Y:S01]  /*0350*/  IADD3 R15, PT, PT, R14, R15, RZ ;  /* 0x0000000f0e0f7210 */ /* 0x000fe20007ffe0ff */
[----:B------:R-:W-:-:S04]  /*0360*/  IMAD R17, R8, 0x2, R17 ;  /* 0x0000000208117824 */ /* 0x000fc800078e0211 */
[----:B------:R-:W-:Y:S02]  /*0370*/  IMAD.IADD R17, R14, 0x1, R17 ;  /* 0x000000010e117824 */ /* 0x000fe400078e0211 */
[----:B------:R-:W-:-:S04]  /*0380*/  IMAD R0, R15, R15, RZ ;  /* 0x0000000f0f007224 */ /* 0x000fc800078e02ff */
[----:B------:R-:W-:-:S05]  /*0390*/  IMAD R0, R17, R17, R0 ;  /* 0x0000001111007224 */ /* 0x000fca00078e0200 */
[----:B------:R-:W-:-:S04]  /*03a0*/  I2FP.F32.U32 R0, R0 ;  /* 0x0000000000007245 */ /* 0x000fc80000201000 */
[----:B------:R-:W-:Y:S01]  /*03b0*/  IADD3 R2, PT, PT, R0, -0xd000000, RZ ;  /* 0xf300000000027810 */ /* 0x000fe20007ffe0ff */
[----:B------:R0:W1:Y:S03]  /*03c0*/  MUFU.RSQ R5, R0 ;  /* 0x0000000000057308 */ /* 0x0000660000001400 */
[----:B------:R-:W-:-:S13]  /*03d0*/  ISETP.GT.U32.AND P0, PT, R2, 0x727fffff, PT ;  /* 0x727fffff0200780c */ /* 0x000fda0003f04070 */
[----:B0-----:R-:W-:Y:S05]  /*03e0*/  @!P0 BRA `(.L_x_1) ;  /* 0x0000000000108947 */ /* 0x001fea0003800000 */
[----:B------:R-:W-:-:S07]  /*03f0*/  MOV R8, 0x410 ;  /* 0x0000041000087802 */ /* 0x000fce0000000f00 */
[----:B-1----:R-:W-:Y:S05]  /*0400*/  CALL.REL.NOINC `($__internal_0_$__cuda_sm20_sqrt_rn_f32_slowpath) ;  /* 0x0000000000387944 */ /* 0x002fea0003c00000 */
[----:B------:R-:W-:Y:S01]  /*0410*/  IMAD.MOV.U32 R0, RZ, RZ, R2 ;  /* 0x000000ffff007224 */ /* 0x000fe200078e0002 */
[----:B------:R-:W-:Y:S06]  /*0420*/  BRA `(.L_x_2) ;  /* 0x0000000000107947 */ /* 0x000fec0003800000 */
.L_x_1:
[----:B-1----:R-:W-:Y:S01]  /*0430*/  FMUL.FTZ R7, R0, R5 ;  /* 0x0000000500077220 */ /* 0x002fe20000410000 */
[----:B------:R-:W-:-:S03]  /*0440*/  FMUL.FTZ R5, R5, 0.5 ;  /* 0x3f00000005057820 */ /* 0x000fc60000410000 */
[----:B------:R-:W-:-:S04]  /*0450*/  FFMA R0, -R7, R7, R0 ;  /* 0x0000000707007223 */ /* 0x000fc80000000100 */
[----:B------:R-:W-:-:S07]  /*0460*/  FFMA R0, R0, R5, R7 ;  /* 0x0000000500007223 */ /* 0x000fce0000000007 */
.L_x_2:
[----:B------:R-:W-:Y:S05]  /*0470*/  BSYNC.RECONVERGENT B0 ;  /* 0x0000000000007941 */ /* 0x000fea0003800200 */
.L_x_0:
[----:B------:R-:W0:Y:S01]  /*0480*/  LDCU.64 UR6, c[0x0][0x388] ;  /* 0x00007100ff0677ac */ /* 0x000e220008000a00 */
[----:B------:R-:W1:Y:S02]  /*0490*/  F2I.TRUNC.NTZ R0, R0 ;  /* 0x0000000000007305 */ /* 0x000e64000020f100 */
[----:B-1----:R-:W-:Y:S02]  /*04a0*/  VIMNMX R5, PT, PT, R0, 0xff, PT ;  /* 0x000000ff00057848 */ /* 0x002fe40003fe0100 */
[----:B0-----:R-:W-:-:S04]  /*04b0*/  IADD3 R2, P0, PT, R3, UR6, RZ ;  /* 0x0000000603027c10 */ /* 0x001fc8000ff1e0ff */
[----:B------:R-:W-:-:S05]  /*04c0*/  LEA.HI.X.SX32 R3, R3, UR7, 0x1, P0 ;  /* 0x0000000703037c11 */ /* 0x000fca00080f0eff */
[----:B------:R-:W-:Y:S01]  /*04d0*/  STG.E.U8 desc[UR4][R2.64], R5 ;  /* 0x0000000502007986 */ /* 0x000fe2000c101104 */
[----:B------:R-:W-:Y:S05]  /*04e0*/  EXIT ;  /* 0x000000000000794d */ /* 0x000fea0003800000 */
        .weak           $__internal_0_$__cuda_sm20_sqrt_rn_f32_slowpath
        .type           $__internal_0_$__cuda_sm20_sqrt_rn_f32_slowpath,@function
        .size           $__internal_0_$__cuda_sm20_sqrt_rn_f32_slowpath,(.L_x_6 - $__internal_0_$__cuda_sm20_sqrt_rn_f32_slowpath)
$__internal_0_$__cuda_sm20_sqrt_rn_f32_slowpath:
[----:B------:R-:W-:-:S13]  /*04f0*/  LOP3.LUT P0, RZ, R0, 0x7fffffff, RZ, 0xc0, !PT ;  /* 0x7fffffff00ff7812 */ /* 0x000fda000780c0ff */
[----:B------:R-:W-:Y:S01]  /*0500*/  @!P0 IMAD.MOV.U32 R2, RZ, RZ, R0 ;  /* 0x000000ffff028224 */ /* 0x000fe200078e0000 */
[----:B------:R-:W-:Y:S06]  /*0510*/  @!P0 BRA `(.L_x_3) ;  /* 0x0000000000408947 */ /* 0x000fec0003800000 */
[----:B------:R-:W-:-:S13]  /*0520*/  FSETP.GEU.FTZ.AND P0, PT, R0, RZ, PT ;  /* 0x000000ff0000720b */ /* 0x000fda0003f1e000 */
[----:B------:R-:W-:Y:S01]  /*0530*/  @!P0 MOV R2, 0x7fffffff ;  /* 0x7fffffff00028802 */ /* 0x000fe20000000f00 */
[----:B------:R-:W-:Y:S06]  /*0540*/  @!P0 BRA `(.L_x_3) ;  /* 0x0000000000348947 */ /* 0x000fec0003800000 */
[----:B------:R-:W-:-:S13]  /*0550*/  FSETP.GTU.FTZ.AND P0, PT, |R0|, +INF , PT ;  /* 0x7f8000000000780b */ /* 0x000fda0003f1c200 */
[----:B------:R-:W-:Y:S01]  /*0560*/  @P0 FADD.FTZ R2, R0, 1 ;  /* 0x3f80000000020421 */ /* 0x000fe20000010000 */
[----:B------:R-:W-:Y:S06]  /*0570*/  @P0 BRA `(.L_x_3) ;  /* 0x0000000000280947 */ /* 0x000fec0003800000 */
[----:B------:R-:W-:-:S13]  /*0580*/  FSETP.NEU.FTZ.AND P0, PT, |R0|, +INF , PT ;  /* 0x7f8000000000780b */ /* 0x000fda0003f1d200 */
[----:B------:R-:W-:-:S04]  /*0590*/  @P0 FFMA R4, R0, 1.84467440737095516160e+19, RZ ;  /* 0x5f80000000040823 */ /* 0x000fc800000000ff */
[----:B------:R-:W0:Y:S02]  /*05a0*/  @P0 MUFU.RSQ R5, R4 ;  /* 0x0000000400050308 */ /* 0x000e240000001400 */
[----:B0-----:R-:W-:Y:S01]  /*05b0*/  @P0 FMUL.FTZ R7, R4, R5 ;  /* 0x0000000504070220 */ /* 0x001fe20000410000 */
[----:B------:R-:W-:-:S03]  /*05c0*/  @P0 FMUL.FTZ R5, R5, 0.5 ;  /* 0x3f00000005050820 */ /* 0x000fc60000410000 */
[----:B------:R-:W-:-:S04]  /*05d0*/  @P0 FADD.FTZ R2, -R7, -RZ ;  /* 0x800000ff07020221 */ /* 0x000fc80000010100 */
[----:B------:R-:W-:Y:S01]  /*05e0*/  @P0 FFMA R6, R7, R2, R4 ;  /* 0x0000000207060223 */ /* 0x000fe20000000004 */
[----:B------:R-:W-:-:S03]  /*05f0*/  @!P0 IMAD.MOV.U32 R2, RZ, RZ, R0 ;  /* 0x000000ffff028224 */ /* 0x000fc600078e0000 */
[----:B------:R-:W-:-:S04]  /*0600*/  @P0 FFMA R5, R6, R5, R7 ;  /* 0x0000000506050223 */ /* 0x000fc80000000007 */
[----:B------:R-:W-:-:S07]  /*0610*/  @P0 FMUL.FTZ R2, R5, 2.3283064365386962891e-10 ;  /* 0x2f80000005020820 */ /* 0x000fce0000410000 */
.L_x_3:
[----:B------:R-:W-:Y:S02]  /*0620*/  HFMA2 R5, -RZ, RZ, 0, 0 ;  /* 0x00000000ff057431 */ /* 0x000fe400000001ff */
[----:B------:R-:W-:-:S04]  /*0630*/  IMAD.MOV.U32 R4, RZ, RZ, R8 ;  /* 0x000000ffff047224 */ /* 0x000fc800078e0008 */
[----:B------:R-:W-:Y:S05]  /*0640*/  RET.REL.NODEC R4 `(_Z12sobel_filterPhS_ii) ;  /* 0xfffffff8046c7950 */ /* 0x000fea0003c3ffff */
.L_x_4:
[----:B------:R-:W-:-:S00]  /*0650*/  BRA `(.L_x_4) ;  /* 0xfffffffc00fc7947 */ /* 0x000fc0000383ffff */
[----:B------:R-:W-:-:S00]  /*0660*/  NOP ;  /* 0x0000000000007918 */ /* 0x000fc00000000000 */
        /* <DEDUP_REMOVED lines=9> */
.L_x_6:


//--------------------- .text._Z11rgb_to_grayPhS_iii --------------------------
	.section	.text._Z11rgb_to_grayPhS_iii,"ax",@progbits
	.align	128
        .global         _Z11rgb_to_grayPhS_iii
        .type           _Z11rgb_to_grayPhS_iii,@function
        .size           _Z11rgb_to_grayPhS_iii,(.L_x_8 - _Z11rgb_to_grayPhS_iii)
        .other          _Z11rgb_to_grayPhS_iii,@"STO_CUDA_ENTRY STV_DEFAULT"
_Z11rgb_to_grayPhS_iii:
.text._Z11rgb_to_grayPhS_iii:
[----:B------:R-:W-:Y:S01]  /*0000*/  LDC R1, c[0x0][0x37c] ;  /* 0x0000df00ff017b82 */ /* 0x000fe20000000800 */
[----:B------:R-:W0:Y:S07]  /*0010*/  S2R R3, SR_TID.X ;  /* 0x0000000000037919 */ /* 0x000e2e0000002100 */
[----:B------:R-:W0:Y:S01]  /*0020*/  S2UR UR6, SR_CTAID.X ;  /* 0x00000000000679c3 */ /* 0x000e220000002500 */
[----:B------:R-:W1:Y:S07]  /*0030*/  LDCU.64 UR4, c[0x0][0x390] ;  /* 0x00007200ff0477ac */ /* 0x000e6e0008000a00 */
[----:B------:R-:W0:Y:S01]  /*0040*/  LDC R0, c[0x0][0x360] ;  /* 0x0000d800ff007b82 */ /* 0x000e220000000800 */
[----:B-1----:R-:W-:Y:S01]  /*0050*/  UIMAD UR4, UR5, UR4, URZ ;  /* 0x00000004050472a4 */ /* 0x002fe2000f8e02ff */
[----:B0-----:R-:W-:-:S05]  /*0060*/  IMAD R0, R0, UR6, R3 ;  /* 0x0000000600007c24 */ /* 0x001fca000f8e0203 */
[----:B------:R-:W-:-:S13]  /*0070*/  ISETP.GE.AND P0, PT, R0, UR4, PT ;  /* 0x0000000400007c0c */ /* 0x000fda000bf06270 */
[----:B------:R-:W-:Y:S05]  /*0080*/  @P0 EXIT ;  /* 0x000000000000094d */ /* 0x000fea0003800000 */
[----:B------:R-:W0:Y:S01]  /*0090*/  LDCU UR6, c[0x0][0x398] ;  /* 0x00007300ff0677ac */ /* 0x000e220008000800 */
[----:B------:R-:W1:Y:S01]  /*00a0*/  LDCU.128 UR8, c[0x0][0x380] ;  /* 0x00007000ff0877ac */ /* 0x000e620008000c00 */
[----:B------:R-:W2:Y:S01]  /*00b0*/  LDCU.64 UR4, c[0x0][0x358] ;  /* 0x00006b00ff0477ac */ /* 0x000ea20008000a00 */
[----:B0-----:R-:W-:-:S05]  /*00c0*/  IMAD R3, R0, UR6, RZ ;  /* 0x0000000600037c24 */ /* 0x001fca000f8e02ff */
[----:B-1----:R-:W-:-:S04]  /*00d0*/  IADD3 R2, P0, PT, R3, UR8, RZ ;  /* 0x0000000803027c10 */ /* 0x002fc8000ff1e0ff */
[----:B------:R-:W-:-:S05]  /*00e0*/  LEA.HI.X.SX32 R3, R3, UR9, 0x1, P0 ;  /* 0x0000000903037c11 */ /* 0x000fca00080f0eff */
[----:B--2---:R-:W2:Y:S04]  /*00f0*/  LDG.E.U8 R5, desc[UR4][R2.64+0x1] ;  /* 0x0000010402057981 */ /* 0x004ea8000c1e1100 */
[----:B------:R-:W3:Y:S04]  /*0100*/  LDG.E.U8 R4, desc[UR4][R2.64] ;  /* 0x0000000402047981 */ /* 0x000ee8000c1e1100 */
[----:B------:R-:W4:Y:S01]  /*0110*/  LDG.E.U8 R6, desc[UR4][R2.64+0x2] ;  /* 0x0000020402067981 */ /* 0x000f22000c1e1100 */
[----:B--2---:R-:W-:Y:S02]  /*0120*/  I2FP.F32.U32 R5, R5 ;  /* 0x0000000500057245 */ /* 0x004fe40000201000 */
[----:B---3--:R-:W-:-:S03]  /*0130*/  I2FP.F32.U32 R4, R4 ;  /* 0x0000000400047245 */ /* 0x008fc60000201000 */
[----:B------:R-:W-:Y:S01]  /*0140*/  FMUL R5, R5, 0.58700001239776611328 ;  /* 0x3f1645a205057820 */ /* 0x000fe20000400000 */
[----:B----4-:R-:W-:-:S03]  /*0150*/  I2FP.F32.U32 R7, R6 ;  /* 0x0000000600077245 */ /* 0x010fc60000201000 */
[----:B------:R-:W-:-:S04]  /*0160*/  FFMA R4, R4, 0.29899999499320983887, R5 ;  /* 0x3e99168704047823 */ /* 0x000fc80000000005 */
[----:B------:R-:W-:Y:S01]  /*0170*/  FFMA R7, R7, 0.11400000005960464478, R4 ;  /* 0x3de978d507077823 */ /* 0x000fe20000000004 */
[----:B------:R-:W-:-:S04]  /*0180*/  IADD3 R4, P0, PT, R0, UR10, RZ ;  /* 0x0000000a00047c10 */ /* 0x000fc8000ff1e0ff */
[----:B------:R-:W-:Y:S01]  /*0190*/  LEA.HI.X.SX32 R5, R0, UR11, 0x1, P0 ;  /* 0x0000000b00057c11 */ /* 0x000fe200080f0eff */
[----:B------:R-:W0:Y:S04]  /*01a0*/  F2I.U32.TRUNC.NTZ R7, R7 ;  /* 0x0000000700077305 */ /* 0x000e28000020f000 */
[----:B0-----:R-:W-:Y:S01]  /*01b0*/  STG.E.U8 desc[UR4][R4.64], R7 ;  /* 0x0000000704007986 */ /* 0x001fe2000c101104 */
[----:B------:R-:W-:Y:S05]  /*01c0*/  EXIT ;  /* 0x000000000000794d */ /* 0x000fea0003800000 */
.L_x_5:
        /* <DEDUP_REMOVED lines=11> */
.L_x_8:


//--------------------- .nv.shared.reserved.0     --------------------------
	.section	.nv.shared.reserved.0,"aw",@nobits
	.weak		__nv_reservedSMEM_offset_0_alias
	.size		__nv_reservedSMEM_offset_0_alias, 0, 64
	.other		__nv_reservedSMEM_offset_0_alias,@"STO_CUDA_RESERVED_SHARED STV_DEFAULT"
__nv_reservedSMEM_offset_0_alias:
	.zero		0
	.zero		64


//--------------------- .nv.constant0._Z12sobel_filterPhS_ii --------------------------
	.section	.nv.constant0._Z12sobel_filterPhS_ii,"a",@progbits
	.sectionflags	@""
	.align	4
.nv.constant0._Z12sobel_filterPhS_ii:
	.zero		920


//--------------------- .nv.constant0._Z11rgb_to_grayPhS_iii --------------------------
	.section	.nv.constant0._Z11rgb_to_grayPhS_iii,"a",@progbits
	.sectionflags	@""
	.align	4
.nv.constant0._Z11rgb_to_grayPhS_iii:
	.zero		924


//--------------------- SYMBOLS --------------------------

	.type		.nv.reservedSmem.offset0,@object
	.size		.nv.reservedSmem.offset0,0x4
